	.headerflags	@"EF_CUDA_TEXMODE_UNIFIED EF_CUDA_64BIT_ADDRESS EF_CUDA_ACCELERATORS EF_CUDA_SM90 EF_CUDA_VIRTUAL_SM(EF_CUDA_SM90)"
	.elftype	@"ET_EXEC"


//--------------------- .nv.info                  --------------------------
	.section	.nv.info,"",@"SHT_CUDA_INFO"
	.align	4


	//----- nvinfo : EIATTR_REGCOUNT
	.align		4
        /*0000*/ 	.byte	0x04, 0x2f
        /*0002*/ 	.short	(.L_1 - .L_0)
	.align		4
.L_0:
        /*0004*/ 	.word	index@(triton_poi_fused_convolution_28)
        /*0008*/ 	.word	0x0000000c


	//----- nvinfo : EIATTR_MIN_STACK_SIZE
	.align		4
.L_1:
        /*000c*/ 	.byte	0x04, 0x12
        /*000e*/ 	.short	(.L_3 - .L_2)
	.align		4
.L_2:
        /*0010*/ 	.word	index@(triton_poi_fused_convolution_28)
        /*0014*/ 	.word	0x00000000


	//----- nvinfo : EIATTR_FRAME_SIZE
	.align		4
.L_3:
        /*0018*/ 	.byte	0x04, 0x11
        /*001a*/ 	.short	(.L_5 - .L_4)
	.align		4
.L_4:
        /*001c*/ 	.word	index@(triton_poi_fused_convolution_28)
        /*0020*/ 	.word	0x00000000


	//----- nvinfo : EIATTR_MIN_STACK_SIZE
	.align		4
.L_5:
        /*0024*/ 	.byte	0x04, 0x12
        /*0026*/ 	.short	(.L_7 - .L_6)
	.align		4
.L_6:
        /*0028*/ 	.word	index@(triton_poi_fused_convolution_28)
        /*002c*/ 	.word	0x00000000
.L_7:


//--------------------- .nv.info.triton_poi_fused_convolution_28 --------------------------
	.section	.nv.info.triton_poi_fused_convolution_28,"",@"SHT_CUDA_INFO"
	.sectionflags	@""
	.align	4


	//----- nvinfo : EIATTR_CUDA_API_VERSION
	.align		4
        /*0000*/ 	.byte	0x04, 0x37
        /*0002*/ 	.short	(.L_9 - .L_8)
.L_8:
        /*0004*/ 	.word	0x0000007c


	//----- nvinfo : EIATTR_KPARAM_INFO
	.align		4
.L_9:
        /*0008*/ 	.byte	0x04, 0x17
        /*000a*/ 	.short	(.L_11 - .L_10)
.L_10:
        /*000c*/ 	.word	0x00000000
        /*0010*/ 	.short	0x0002
        /*0012*/ 	.short	0x0010
        /*0014*/ 	.byte	0x00, 0xf0, 0x11, 0x00


	//----- nvinfo : EIATTR_KPARAM_INFO
	.align		4
.L_11:
        /*0018*/ 	.byte	0x04, 0x17
        /*001a*/ 	.short	(.L_13 - .L_12)
.L_12:
        /*001c*/ 	.word	0x00000000
        /*0020*/ 	.short	0x0001
        /*0022*/ 	.short	0x0008
        /*0024*/ 	.byte	0x00, 0xf4, 0x21, 0x00


	//----- nvinfo : EIATTR_KPARAM_INFO
	.align		4
.L_13:
        /*0028*/ 	.byte	0x04, 0x17
        /*002a*/ 	.short	(.L_15 - .L_14)
.L_14:
        /*002c*/ 	.word	0x00000000
        /*0030*/ 	.short	0x0000
        /*0032*/ 	.short	0x0000
        /*0034*/ 	.byte	0x00, 0xf4, 0x21, 0x00


	//----- nvinfo : EIATTR_SPARSE_MMA_MASK
	.align		4
.L_15:
        /*0038*/ 	.byte	0x03, 0x50
        /*003a*/ 	.short	0x0000


	//----- nvinfo : EIATTR_MAXREG_COUNT
	.align		4
        /*003c*/ 	.byte	0x03, 0x1b
        /*003e*/ 	.short	0x00ff


	//----- nvinfo : EIATTR_EXIT_INSTR_OFFSETS
	.align		4
        /*0040*/ 	.byte	0x04, 0x1c
        /*0042*/ 	.short	(.L_17 - .L_16)


	//   ....[0]....
.L_16:
        /*0044*/ 	.word	0x00000180


	//----- nvinfo : EIATTR_REQNTID
	.align		4
.L_17:
        /*0048*/ 	.byte	0x04, 0x10
        /*004a*/ 	.short	(.L_19 - .L_18)
.L_18:
        /*004c*/ 	.word	0x00000080
        /*0050*/ 	.word	0x00000001
        /*0054*/ 	.word	0x00000001


	//----- nvinfo : EIATTR_CBANK_PARAM_SIZE
	.align		4
.L_19:
        /*0058*/ 	.byte	0x03, 0x19
        /*005a*/ 	.short	0x0014


	//----- nvinfo : EIATTR_PARAM_CBANK
	.align		4
        /*005c*/ 	.byte	0x04, 0x0a
        /*005e*/ 	.short	(.L_21 - .L_20)
	.align		4
.L_20:
        /*0060*/ 	.word	index@(.nv.constant0.triton_poi_fused_convolution_28)
        /*0064*/ 	.short	0x0210
        /*0066*/ 	.short	0x0014


	//----- nvinfo : EIATTR_SW_WAR
	.align		4
.L_21:
        /*0068*/ 	.byte	0x04, 0x36
        /*006a*/ 	.short	(.L_23 - .L_22)
.L_22:
        /*006c*/ 	.word	0x00000008
.L_23:


//--------------------- .nv.callgraph             --------------------------
	.section	.nv.callgraph,"",@"SHT_CUDA_CALLGRAPH"
	.align	4
	.sectionentsize	8
	.align		4
        /*0000*/ 	.word	0x00000000
	.align		4
        /*0004*/ 	.word	0xffffffff
	.align		4
        /*0008*/ 	.word	0x00000000
	.align		4
        /*000c*/ 	.word	0xfffffffe
	.align		4
        /*0010*/ 	.word	0x00000000
	.align		4
        /*0014*/ 	.word	0xfffffffd
	.align		4
        /*0018*/ 	.word	0x00000000
	.align		4
        /*001c*/ 	.word	0xfffffffc


//--------------------- .text.triton_poi_fused_convolution_28 --------------------------
	.section	.text.triton_poi_fused_convolution_28,"ax",@progbits
	.align	128
        .global         triton_poi_fused_convolution_28
        .type           triton_poi_fused_convolution_28,@function
        .size           triton_poi_fused_convolution_28,(.L_x_1 - triton_poi_fused_convolution_28)
        .other          triton_poi_fused_convolution_28,@"STO_CUDA_ENTRY STV_DEFAULT"
triton_poi_fused_convolution_28:
.text.triton_poi_fused_convolution_28:
[----:B------:R-:W-:Y:S01]  /*0000*/  LDC R1, c[0x0][0x28] ;  /* 0x00000a00ff017b82 */ /* 0x000fe20000000800 */
[----:B------:R-:W1:Y:S07]  /*0010*/  S2R R0, SR_TID.X ;  /* 0x0000000000007919 */ /* 0x000e6e0000002100 */
[----:B------:R-:W2:Y:S01]  /*0020*/  LDC.64 R4, c[0x0][0x218] ;  /* 0x00008600ff047b82 */ /* 0x000ea20000000a00 */
[----:B------:R-:W-:Y:S01]  /*0030*/  ULDC.64 UR4, c[0x0][0x208] ;  /* 0x0000820000047ab9 */ /* 0x000fe20000000a00 */
[----:B------:R-:W3:Y:S06]  /*0040*/  S2R R7, SR_CTAID.X ;  /* 0x0000000000077919 */ /* 0x000eec0000002500 */
[----:B------:R-:W4:Y:S01]  /*0050*/  LDC.64 R2, c[0x0][0x210] ;  /* 0x00008400ff027b82 */ /* 0x000f220000000a00 */
[----:B-1----:R-:W-:Y:S01]  /*0060*/  IMAD.SHL.U32 R0, R0, 0x2, RZ ;  /* 0x0000000200007824 */ /* 0x002fe200078e00ff */
[----:B---3--:R-:W-:-:S04]  /*0070*/  SHF.R.S32.HI R6, RZ, 0x17, R7 ;  /* 0x00000017ff067819 */ /* 0x008fc80000011407 */
[----:B------:R-:W-:Y:S02]  /*0080*/  LOP3.LUT R0, R0, 0xfe, RZ, 0xc0, !PT ;  /* 0x000000fe00007812 */ /* 0x000fe400078ec0ff */
[----:B------:R-:W-:-:S03]  /*0090*/  SGXT R6, R6, 0x1 ;  /* 0x000000010606781a */ /* 0x000fc60000000200 */
[----:B------:R-:W-:-:S04]  /*00a0*/  IMAD R7, R7, 0x100, R0 ;  /* 0x0000010007077824 */ /* 0x000fc800078e0200 */
[----:B----4-:R-:W-:Y:S01]  /*00b0*/  IMAD.WIDE R2, R7, 0x4, R2 ;  /* 0x0000000407027825 */ /* 0x010fe200078e0202 */
[----:B------:R-:W-:-:S04]  /*00c0*/  LEA.HI R6, R6, R7, RZ, 0x4 ;  /* 0x0000000706067211 */ /* 0x000fc800078f20ff */
[--C-:B------:R-:W-:Y:S02]  /*00d0*/  SHF.R.S32.HI R0, RZ, 0x4, R6.reuse ;  /* 0x00000004ff007819 */ /* 0x100fe40000011406 */
[----:B------:R-:W-:Y:S02]  /*00e0*/  SHF.R.S32.HI R9, RZ, 0x1f, R6 ;  /* 0x0000001fff097819 */ /* 0x000fe40000011406 */
[----:B------:R-:W3:Y:S02]  /*00f0*/  LDG.E.64 R6, desc[UR4][R2.64] ;  /* 0x0000000402067981 */ /* 0x000ee4000c1e1b00 */
[----:B------:R-:W-:-:S04]  /*0100*/  LEA.HI R9, R9, R0, RZ, 0x9 ;  /* 0x0000000009097211 */ /* 0x000fc800078f48ff */
[----:B------:R-:W-:-:S05]  /*0110*/  LOP3.LUT R9, R9, 0xfffffe00, RZ, 0xc0, !PT ;  /* 0xfffffe0009097812 */ /* 0x000fca00078ec0ff */
[----:B------:R-:W-:-:S04]  /*0120*/  IMAD.IADD R9, R0, 0x1, -R9 ;  /* 0x0000000100097824 */ /* 0x000fc800078e0a09 */
[----:B--2---:R-:W-:-:S06]  /*0130*/  IMAD.WIDE R4, R9, 0x4, R4 ;  /* 0x0000000409047825 */ /* 0x004fcc00078e0204 */
[----:B------:R-:W3:Y:S02]  /*0140*/  LDG.E.EL R4, desc[UR4][R4.64] ;  /* 0x0000000404047981 */ /* 0x000ee4000c2e1900 */
[--C-:B---3--:R-:W-:Y:S01]  /*0150*/  FADD R6, R6, R4.reuse ;  /* 0x0000000406067221 */ /* 0x108fe20000000000 */
[----:B------:R-:W-:-:S05]  /*0160*/  FADD R7, R7, R4 ;  /* 0x0000000407077221 */ /* 0x000fca0000000000 */
[----:B------:R-:W-:Y:S01]  /*0170*/  STG.E.64 desc[UR4][R2.64], R6 ;  /* 0x0000000602007986 */ /* 0x000fe2000c101b04 */
[----:B------:R-:W-:Y:S05]  /*0180*/  EXIT ;  /* 0x000000000000794d */ /* 0x000fea0003800000 */
.L_x_0:
[----:B------:R-:W-:-:S00]  /*0190*/  BRA `(.L_x_0) ;  /* 0xfffffffc00fc7947 */ /* 0x000fc0000383ffff */
[----:B------:R-:W-:-:S00]  /*01a0*/  NOP ;  /* 0x0000000000007918 */ /* 0x000fc00000000000 */
        /* <DEDUP_REMOVED lines=13> */
.L_x_1:


//--------------------- .nv.constant0.triton_poi_fused_convolution_28 --------------------------
	.section	.nv.constant0.triton_poi_fused_convolution_28,"a",@progbits
	.sectionflags	@""
	.align	4
.nv.constant0.triton_poi_fused_convolution_28:
	.zero		548
